	.headerflags	@"EF_CUDA_TEXMODE_UNIFIED EF_CUDA_64BIT_ADDRESS EF_CUDA_ACCELERATORS EF_CUDA_SM90 EF_CUDA_VIRTUAL_SM(EF_CUDA_SM90)"
	.elftype	@"ET_EXEC"


//--------------------- .nv.info                  --------------------------
	.section	.nv.info,"",@"SHT_CUDA_INFO"
	.align	4


	//----- nvinfo : EIATTR_REGCOUNT
	.align		4
        /*0000*/ 	.byte	0x04, 0x2f
        /*0002*/ 	.short	(.L_1 - .L_0)
	.align		4
.L_0:
        /*0004*/ 	.word	index@(triton_poi_fused_convolution_relu_29)
        /*0008*/ 	.word	0x0000000c


	//----- nvinfo : EIATTR_MIN_STACK_SIZE
	.align		4
.L_1:
        /*000c*/ 	.byte	0x04, 0x12
        /*000e*/ 	.short	(.L_3 - .L_2)
	.align		4
.L_2:
        /*0010*/ 	.word	index@(triton_poi_fused_convolution_relu_29)
        /*0014*/ 	.word	0x00000000


	//----- nvinfo : EIATTR_FRAME_SIZE
	.align		4
.L_3:
        /*0018*/ 	.byte	0x04, 0x11
        /*001a*/ 	.short	(.L_5 - .L_4)
	.align		4
.L_4:
        /*001c*/ 	.word	index@(triton_poi_fused_convolution_relu_29)
        /*0020*/ 	.word	0x00000000


	//----- nvinfo : EIATTR_MIN_STACK_SIZE
	.align		4
.L_5:
        /*0024*/ 	.byte	0x04, 0x12
        /*0026*/ 	.short	(.L_7 - .L_6)
	.align		4
.L_6:
        /*0028*/ 	.word	index@(triton_poi_fused_convolution_relu_29)
        /*002c*/ 	.word	0x00000000
.L_7:


//--------------------- .nv.info.triton_poi_fused_convolution_relu_29 --------------------------
	.section	.nv.info.triton_poi_fused_convolution_relu_29,"",@"SHT_CUDA_INFO"
	.sectionflags	@""
	.align	4


	//----- nvinfo : EIATTR_CUDA_API_VERSION
	.align		4
        /*0000*/ 	.byte	0x04, 0x37
        /*0002*/ 	.short	(.L_9 - .L_8)
.L_8:
        /*0004*/ 	.word	0x0000007c


	//----- nvinfo : EIATTR_KPARAM_INFO
	.align		4
.L_9:
        /*0008*/ 	.byte	0x04, 0x17
        /*000a*/ 	.short	(.L_11 - .L_10)
.L_10:
        /*000c*/ 	.word	0x00000000
        /*0010*/ 	.short	0x0002
        /*0012*/ 	.short	0x0010
        /*0014*/ 	.byte	0x00, 0xf0, 0x11, 0x00


	//----- nvinfo : EIATTR_KPARAM_INFO
	.align		4
.L_11:
        /*0018*/ 	.byte	0x04, 0x17
        /*001a*/ 	.short	(.L_13 - .L_12)
.L_12:
        /*001c*/ 	.word	0x00000000
        /*0020*/ 	.short	0x0001
        /*0022*/ 	.short	0x0008
        /*0024*/ 	.byte	0x00, 0xf4, 0x21, 0x00


	//----- nvinfo : EIATTR_KPARAM_INFO
	.align		4
.L_13:
        /*0028*/ 	.byte	0x04, 0x17
        /*002a*/ 	.short	(.L_15 - .L_14)
.L_14:
        /*002c*/ 	.word	0x00000000
        /*0030*/ 	.short	0x0000
        /*0032*/ 	.short	0x0000
        /*0034*/ 	.byte	0x00, 0xf4, 0x21, 0x00


	//----- nvinfo : EIATTR_SPARSE_MMA_MASK
	.align		4
.L_15:
        /*0038*/ 	.byte	0x03, 0x50
        /*003a*/ 	.short	0x0000


	//----- nvinfo : EIATTR_MAXREG_COUNT
	.align		4
        /*003c*/ 	.byte	0x03, 0x1b
        /*003e*/ 	.short	0x00ff


	//----- nvinfo : EIATTR_EXIT_INSTR_OFFSETS
	.align		4
        /*0040*/ 	.byte	0x04, 0x1c
        /*0042*/ 	.short	(.L_17 - .L_16)


	//   ....[0]....
.L_16:
        /*0044*/ 	.word	0x00000220


	//----- nvinfo : EIATTR_REQNTID
	.align		4
.L_17:
        /*0048*/ 	.byte	0x04, 0x10
        /*004a*/ 	.short	(.L_19 - .L_18)
.L_18:
        /*004c*/ 	.word	0x00000080
        /*0050*/ 	.word	0x00000001
        /*0054*/ 	.word	0x00000001


	//----- nvinfo : EIATTR_CBANK_PARAM_SIZE
	.align		4
.L_19:
        /*0058*/ 	.byte	0x03, 0x19
        /*005a*/ 	.short	0x0014


	//----- nvinfo : EIATTR_PARAM_CBANK
	.align		4
        /*005c*/ 	.byte	0x04, 0x0a
        /*005e*/ 	.short	(.L_21 - .L_20)
	.align		4
.L_20:
        /*0060*/ 	.word	index@(.nv.constant0.triton_poi_fused_convolution_relu_29)
        /*0064*/ 	.short	0x0210
        /*0066*/ 	.short	0x0014


	//----- nvinfo : EIATTR_SW_WAR
	.align		4
.L_21:
        /*0068*/ 	.byte	0x04, 0x36
        /*006a*/ 	.short	(.L_23 - .L_22)
.L_22:
        /*006c*/ 	.word	0x00000008
.L_23:


//--------------------- .nv.callgraph             --------------------------
	.section	.nv.callgraph,"",@"SHT_CUDA_CALLGRAPH"
	.align	4
	.sectionentsize	8
	.align		4
        /*0000*/ 	.word	0x00000000
	.align		4
        /*0004*/ 	.word	0xffffffff
	.align		4
        /*0008*/ 	.word	0x00000000
	.align		4
        /*000c*/ 	.word	0xfffffffe
	.align		4
        /*0010*/ 	.word	0x00000000
	.align		4
        /*0014*/ 	.word	0xfffffffd
	.align		4
        /*0018*/ 	.word	0x00000000
	.align		4
        /*001c*/ 	.word	0xfffffffc


//--------------------- .text.triton_poi_fused_convolution_relu_29 --------------------------
	.section	.text.triton_poi_fused_convolution_relu_29,"ax",@progbits
	.align	128
        .global         triton_poi_fused_convolution_relu_29
        .type           triton_poi_fused_convolution_relu_29,@function
        .size           triton_poi_fused_convolution_relu_29,(.L_x_1 - triton_poi_fused_convolution_relu_29)
        .other          triton_poi_fused_convolution_relu_29,@"STO_CUDA_ENTRY STV_DEFAULT"
triton_poi_fused_convolution_relu_29:
.text.triton_poi_fused_convolution_relu_29:
[----:B------:R-:W-:Y:S01]  /*0000*/  LDC R1, c[0x0][0x28] ;  /* 0x00000a00ff017b82 */ /* 0x000fe20000000800 */
[----:B------:R-:W1:Y:S07]  /*0010*/  S2R R0, SR_TID.X ;  /* 0x0000000000007919 */ /* 0x000e6e0000002100 */
[----:B------:R-:W2:Y:S01]  /*0020*/  LDC.64 R8, c[0x0][0x218] ;  /* 0x00008600ff087b82 */ /* 0x000ea20000000a00 */
[----:B------:R-:W-:Y:S01]  /*0030*/  ULDC.64 UR4, c[0x0][0x208] ;  /* 0x0000820000047ab9 */ /* 0x000fe20000000a00 */
[----:B------:R-:W3:Y:S06]  /*0040*/  S2R R5, SR_CTAID.X ;  /* 0x0000000000057919 */ /* 0x000eec0000002500 */
[----:B------:R-:W4:Y:S01]  /*0050*/  LDC.64 R2, c[0x0][0x210] ;  /* 0x00008400ff027b82 */ /* 0x000f220000000a00 */
[----:B-1----:R-:W-:Y:S01]  /*0060*/  IMAD.SHL.U32 R0, R0, 0x4, RZ ;  /* 0x0000000400007824 */ /* 0x002fe200078e00ff */
[----:B---3--:R-:W-:-:S04]  /*0070*/  SHF.R.S32.HI R4, RZ, 0x16, R5 ;  /* 0x00000016ff047819 */ /* 0x008fc80000011405 */
[----:B------:R-:W-:Y:S02]  /*0080*/  LOP3.LUT R0, R0, 0x1fc, RZ, 0xc0, !PT ;  /* 0x000001fc00007812 */ /* 0x000fe400078ec0ff */
[----:B------:R-:W-:-:S03]  /*0090*/  SGXT R4, R4, 0x1 ;  /* 0x000000010404781a */ /* 0x000fc60000000200 */
[----:B------:R-:W-:-:S04]  /*00a0*/  IMAD R5, R5, 0x200, R0 ;  /* 0x0000020005057824 */ /* 0x000fc800078e0200 */
[----:B----4-:R-:W-:Y:S01]  /*00b0*/  IMAD.WIDE R2, R5, 0x4, R2 ;  /* 0x0000000405027825 */ /* 0x010fe200078e0202 */
[----:B------:R-:W-:-:S04]  /*00c0*/  LEA.HI R4, R4, R5, RZ, 0x6 ;  /* 0x0000000504047211 */ /* 0x000fc800078f30ff */
[--C-:B------:R-:W-:Y:S02]  /*00d0*/  SHF.R.S32.HI R0, RZ, 0x6, R4.reuse ;  /* 0x00000006ff007819 */ /* 0x100fe40000011404 */
[----:B------:R-:W-:-:S04]  /*00e0*/  SHF.R.S32.HI R7, RZ, 0x1f, R4 ;  /* 0x0000001fff077819 */ /* 0x000fc80000011404 */
[----:B------:R-:W-:-:S04]  /*00f0*/  LEA.HI R7, R7, R0, RZ, 0x8 ;  /* 0x0000000007077211 */ /* 0x000fc800078f40ff */
[----:B------:R-:W-:-:S05]  /*0100*/  LOP3.LUT R7, R7, 0xffffff00, RZ, 0xc0, !PT ;  /* 0xffffff0007077812 */ /* 0x000fca00078ec0ff */
[----:B------:R-:W-:-:S04]  /*0110*/  IMAD.IADD R7, R0, 0x1, -R7 ;  /* 0x0000000100077824 */ /* 0x000fc800078e0a07 */
[----:B--2---:R-:W-:Y:S02]  /*0120*/  IMAD.WIDE R8, R7, 0x4, R8 ;  /* 0x0000000407087825 */ /* 0x004fe400078e0208 */
[----:B------:R-:W2:Y:S04]  /*0130*/  LDG.E.128 R4, desc[UR4][R2.64] ;  /* 0x0000000402047981 */ /* 0x000ea8000c1e1d00 */
[----:B------:R-:W2:Y:S02]  /*0140*/  LDG.E.EL R8, desc[UR4][R8.64] ;  /* 0x0000000408087981 */ /* 0x000ea4000c2e1900 */
[CC--:B--2---:R-:W-:Y:S01]  /*0150*/  FSETP.GEU.AND P2, PT, R5.reuse, -R8.reuse, PT ;  /* 0x800000080500720b */ /* 0x0c4fe20003f4e000 */
[--C-:B------:R-:W-:Y:S01]  /*0160*/  FADD R5, R5, R8.reuse ;  /* 0x0000000805057221 */ /* 0x100fe20000000000 */
[CC--:B------:R-:W-:Y:S01]  /*0170*/  FSETP.GEU.AND P1, PT, R6.reuse, -R8.reuse, PT ;  /* 0x800000080600720b */ /* 0x0c0fe20003f2e000 */
[--C-:B------:R-:W-:Y:S01]  /*0180*/  FADD R6, R6, R8.reuse ;  /* 0x0000000806067221 */ /* 0x100fe20000000000 */
[CC--:B------:R-:W-:Y:S01]  /*0190*/  FSETP.GEU.AND P0, PT, R7.reuse, -R8.reuse, PT ;  /* 0x800000080700720b */ /* 0x0c0fe20003f0e000 */
[--C-:B------:R-:W-:Y:S01]  /*01a0*/  FADD R7, R7, R8.reuse ;  /* 0x0000000807077221 */ /* 0x100fe20000000000 */
[C---:B------:R-:W-:Y:S01]  /*01b0*/  FADD R0, R4.reuse, R8 ;  /* 0x0000000804007221 */ /* 0x040fe20000000000 */
[----:B------:R-:W-:-:S02]  /*01c0*/  FSETP.GEU.AND P3, PT, R4, -R8, PT ;  /* 0x800000080400720b */ /* 0x000fc40003f6e000 */
[----:B------:R-:W-:Y:S02]  /*01d0*/  SEL R5, R5, RZ, P2 ;  /* 0x000000ff05057207 */ /* 0x000fe40001000000 */
[----:B------:R-:W-:Y:S02]  /*01e0*/  SEL R6, R6, RZ, P1 ;  /* 0x000000ff06067207 */ /* 0x000fe40000800000 */
[----:B------:R-:W-:Y:S02]  /*01f0*/  SEL R7, R7, RZ, P0 ;  /* 0x000000ff07077207 */ /* 0x000fe40000000000 */
[----:B------:R-:W-:-:S05]  /*0200*/  SEL R4, R0, RZ, P3 ;  /* 0x000000ff00047207 */ /* 0x000fca0001800000 */
[----:B------:R-:W-:Y:S01]  /*0210*/  STG.E.128 desc[UR4][R2.64], R4 ;  /* 0x0000000402007986 */ /* 0x000fe2000c101d04 */
[----:B------:R-:W-:Y:S05]  /*0220*/  EXIT ;  /* 0x000000000000794d */ /* 0x000fea0003800000 */
.L_x_0:
[----:B------:R-:W-:-:S00]  /*0230*/  BRA `(.L_x_0) ;  /* 0xfffffffc00fc7947 */ /* 0x000fc0000383ffff */
[----:B------:R-:W-:-:S00]  /*0240*/  NOP ;  /* 0x0000000000007918 */ /* 0x000fc00000000000 */
        /* <DEDUP_REMOVED lines=11> */
.L_x_1:


//--------------------- .nv.constant0.triton_poi_fused_convolution_relu_29 --------------------------
	.section	.nv.constant0.triton_poi_fused_convolution_relu_29,"a",@progbits
	.sectionflags	@""
	.align	4
.nv.constant0.triton_poi_fused_convolution_relu_29:
	.zero		548
